//
// Generated by NVIDIA NVVM Compiler
//
// Compiler Build ID: CL-36424714
// Cuda compilation tools, release 13.0, V13.0.88
// Based on NVVM 20.0.0
//

.version 9.0
.target sm_100
.address_size 64

	// .globl	_Z18SumKernelReducedGMPfS_
// _ZZ18SumKernelReducedGMPfS_E8input_ds has been demoted

.visible .entry _Z18SumKernelReducedGMPfS_(
	.param .u64 .ptr .align 1 _Z18SumKernelReducedGMPfS__param_0,
	.param .u64 .ptr .align 1 _Z18SumKernelReducedGMPfS__param_1
)
{
	.reg .pred 	%p<6>;
	.reg .b32 	%r<12>;
	.reg .b32 	%f<11>;
	.reg .b64 	%rd<9>;
	// demoted variable
	.shared .align 4 .b8 _ZZ18SumKernelReducedGMPfS_E8input_ds[2048];
	ld.param.u64 	%rd3, [_Z18SumKernelReducedGMPfS__param_0];
	ld.param.u64 	%rd2, [_Z18SumKernelReducedGMPfS__param_1];
	cvta.to.global.u64 	%rd4, %rd3;
	mov.u32 	%r1, %tid.x;
	mov.u32 	%r11, %ntid.x;
	add.s32 	%r6, %r1, %r11;
	mul.wide.u32 	%rd5, %r1, 4;
	add.s64 	%rd1, %rd4, %rd5;
	ld.global.f32 	%f1, [%rd1];
	setp.gt.u32 	%p1, %r6, 1023;
	mov.f32 	%f10, 0f00000000;
	@%p1 bra 	$L__BB0_2;
	mul.wide.s32 	%rd6, %r11, 4;
	add.s64 	%rd7, %rd1, %rd6;
	ld.global.f32 	%f10, [%rd7];
$L__BB0_2:
	add.f32 	%f5, %f1, %f10;
	shl.b32 	%r7, %r1, 2;
	mov.u32 	%r8, _ZZ18SumKernelReducedGMPfS_E8input_ds;
	add.s32 	%r3, %r8, %r7;
	st.shared.f32 	[%r3], %f5;
	setp.lt.u32 	%p2, %r11, 2;
	@%p2 bra 	$L__BB0_6;
$L__BB0_3:
	shr.u32 	%r5, %r11, 1;
	bar.sync 	0;
	setp.ge.u32 	%p3, %r1, %r5;
	@%p3 bra 	$L__BB0_5;
	shl.b32 	%r9, %r5, 2;
	add.s32 	%r10, %r3, %r9;
	ld.shared.f32 	%f6, [%r10];
	ld.shared.f32 	%f7, [%r3];
	add.f32 	%f8, %f6, %f7;
	st.shared.f32 	[%r3], %f8;
$L__BB0_5:
	setp.gt.u32 	%p4, %r11, 3;
	mov.u32 	%r11, %r5;
	@%p4 bra 	$L__BB0_3;
$L__BB0_6:
	setp.ne.s32 	%p5, %r1, 0;
	@%p5 bra 	$L__BB0_8;
	ld.shared.f32 	%f9, [_ZZ18SumKernelReducedGMPfS_E8input_ds];
	cvta.to.global.u64 	%rd8, %rd2;
	st.global.f32 	[%rd8], %f9;
$L__BB0_8:
	ret;

}


// ===== COMPILED SASS (sm_100) =====

	.target	sm_100

	.elftype	@"ET_EXEC"


//--------------------- .note.nv.tkinfo           --------------------------
	.section	.note.nv.tkinfo,"",@"SHT_NOTE"
	.sectionflags	@"SHF_NOTE_NV_TKINFO"
	.tkinfo
        /*0018*/ 	.word	0x00000002
        /*0030*/ 	.string	""
        /*0030*/ 	.string	"ptxas"
        /*0030*/ 	.string	"Cuda compilation tools, release 13.0, V13.0.88"
        /*0030*/ 	.string	"Build cuda_13.0.r13.0/compiler.36424714_0"
        /*0030*/ 	.string	"-arch sm_100 -m 64 "



//--------------------- .note.nv.cuinfo           --------------------------
	.section	.note.nv.cuinfo,"",@"SHT_NOTE"
	.sectionflags	@"SHF_NOTE_NV_CUINFO"
        /*0018*/ 	.short	0x0002
        /*001a*/ 	.short	0x0064
        /*001c*/ 	.short	0x0082
	.zero		2


//--------------------- .nv.info                  --------------------------
	.section	.nv.info,"",@"SHT_CUDA_INFO"
	.align	4


	//----- nvinfo : EIATTR_REGCOUNT
	.align		4
        /*0000*/ 	.byte	0x04, 0x2f
        /*0002*/ 	.short	(.L_1 - .L_0)
	.align		4
.L_0:
        /*0004*/ 	.word	index@(_Z18SumKernelReducedGMPfS_)
        /*0008*/ 	.word	0x0000000e


	//----- nvinfo : EIATTR_FRAME_SIZE
	.align		4
.L_1:
        /*000c*/ 	.byte	0x04, 0x11
        /*000e*/ 	.short	(.L_3 - .L_2)
	.align		4
.L_2:
        /*0010*/ 	.word	index@(_Z18SumKernelReducedGMPfS_)
        /*0014*/ 	.word	0x00000000


	//----- nvinfo : EIATTR_MIN_STACK_SIZE
	.align		4
.L_3:
        /*0018*/ 	.byte	0x04, 0x12
        /*001a*/ 	.short	(.L_5 - .L_4)
	.align		4
.L_4:
        /*001c*/ 	.word	index@(_Z18SumKernelReducedGMPfS_)
        /*0020*/ 	.word	0x00000000
.L_5:


//--------------------- .nv.compat                --------------------------
	.section	.nv.compat,"",@"SHT_CUDA_COMPAT_INFO"
	.align	4
        /*0000*/ 	.byte	0x02, 0x09, 0x00, 0x00, 0x02, 0x02, 0x01, 0x00, 0x02, 0x05, 0x05, 0x00, 0x03, 0x07, 0x01, 0x01
        /*0010*/ 	.byte	0x02, 0x03, 0x00, 0x00, 0x02, 0x06, 0x01, 0x00, 0x04, 0x0b, 0x08, 0x00, 0x09, 0x00, 0x00, 0x00
        /*0020*/ 	.byte	0x00, 0x00, 0x00, 0x00


//--------------------- .nv.info._Z18SumKernelReducedGMPfS_ --------------------------
	.section	.nv.info._Z18SumKernelReducedGMPfS_,"",@"SHT_CUDA_INFO"
	.sectionflags	@""
	.align	4


	//----- nvinfo : EIATTR_CUDA_API_VERSION
	.align		4
        /*0000*/ 	.byte	0x04, 0x37
        /*0002*/ 	.short	(.L_7 - .L_6)
.L_6:
        /*0004*/ 	.word	0x00000082


	//----- nvinfo : EIATTR_KPARAM_INFO
	.align		4
.L_7:
        /*0008*/ 	.byte	0x04, 0x17
        /*000a*/ 	.short	(.L_9 - .L_8)
.L_8:
        /*000c*/ 	.word	0x00000000
        /*0010*/ 	.short	0x0001
        /*0012*/ 	.short	0x0008
        /*0014*/ 	.byte	0x00, 0xf5, 0x21, 0x00


	//----- nvinfo : EIATTR_KPARAM_INFO
	.align		4
.L_9:
        /*0018*/ 	.byte	0x04, 0x17
        /*001a*/ 	.short	(.L_11 - .L_10)
.L_10:
        /*001c*/ 	.word	0x00000000
        /*0020*/ 	.short	0x0000
        /*0022*/ 	.short	0x0000
        /*0024*/ 	.byte	0x00, 0xf5, 0x21, 0x00


	//----- nvinfo : EIATTR_SPARSE_MMA_MASK
	.align		4
.L_11:
        /*0028*/ 	.byte	0x03, 0x50
        /*002a*/ 	.short	0x0000


	//----- nvinfo : EIATTR_MAXREG_COUNT
	.align		4
        /*002c*/ 	.byte	0x03, 0x1b
        /*002e*/ 	.short	0x00ff


	//----- nvinfo : EIATTR_NUM_BARRIERS
	.align		4
        /*0030*/ 	.byte	0x02, 0x4c
        /*0032*/ 	.byte	0x01
	.zero		1


	//----- nvinfo : EIATTR_MERCURY_ISA_VERSION
	.align		4
        /*0034*/ 	.byte	0x03, 0x5f
        /*0036*/ 	.short	0x0101


	//----- nvinfo : EIATTR_VRC_CTA_INIT_COUNT
	.align		4
        /*0038*/ 	.byte	0x02, 0x4a
	.zero		1
	.zero		1


	//----- nvinfo : EIATTR_EXIT_INSTR_OFFSETS
	.align		4
        /*003c*/ 	.byte	0x04, 0x1c
        /*003e*/ 	.short	(.L_13 - .L_12)


	//   ....[0]....
.L_12:
        /*0040*/ 	.word	0x00000210


	//   ....[1]....
        /*0044*/ 	.word	0x00000280


	//----- nvinfo : EIATTR_CBANK_PARAM_SIZE
	.align		4
.L_13:
        /*0048*/ 	.byte	0x03, 0x19
        /*004a*/ 	.short	0x0010


	//----- nvinfo : EIATTR_PARAM_CBANK
	.align		4
        /*004c*/ 	.byte	0x04, 0x0a
        /*004e*/ 	.short	(.L_15 - .L_14)
	.align		4
.L_14:
        /*0050*/ 	.word	index@(.nv.constant0._Z18SumKernelReducedGMPfS_)
        /*0054*/ 	.short	0x0380
        /*0056*/ 	.short	0x0010


	//----- nvinfo : EIATTR_SW_WAR
	.align		4
.L_15:
        /*0058*/ 	.byte	0x04, 0x36
        /*005a*/ 	.short	(.L_17 - .L_16)
.L_16:
        /*005c*/ 	.word	0x00000008
.L_17:


//--------------------- .nv.callgraph             --------------------------
	.section	.nv.callgraph,"",@"SHT_CUDA_CALLGRAPH"
	.align	4
	.sectionentsize	8
	.align		4
        /*0000*/ 	.word	0x00000000
	.align		4
        /*0004*/ 	.word	0xffffffff
	.align		4
        /*0008*/ 	.word	0x00000000
	.align		4
        /*000c*/ 	.word	0xfffffffe
	.align		4
        /*0010*/ 	.word	0x00000000
	.align		4
        /*0014*/ 	.word	0xfffffffd
	.align		4
        /*0018*/ 	.word	0x00000000
	.align		4
        /*001c*/ 	.word	0xfffffffc


//--------------------- .text._Z18SumKernelReducedGMPfS_ --------------------------
	.section	.text._Z18SumKernelReducedGMPfS_,"ax",@progbits
	.align	128
        .global         _Z18SumKernelReducedGMPfS_
        .type           _Z18SumKernelReducedGMPfS_,@function
        .size           _Z18SumKernelReducedGMPfS_,(.L_x_3 - _Z18SumKernelReducedGMPfS_)
        .other          _Z18SumKernelReducedGMPfS_,@"STO_CUDA_ENTRY STV_DEFAULT"
_Z18SumKernelReducedGMPfS_:
.text._Z18SumKernelReducedGMPfS_:
[----:B------:R-:W-:Y:S01]  /*0000*/  LDC R1, c[0x0][0x37c] ;  /* 0x0000df00ff017b82 */ /* 0x000fe20000000800 */
[----:B------:R-:W0:Y:S01]  /*0010*/  S2R R11, SR_TID.X ;  /* 0x00000000000b7919 */ /* 0x000e220000002100 */
[----:B------:R-:W1:Y:S06]  /*0020*/  LDCU UR4, c[0x0][0x360] ;  /* 0x00006c00ff0477ac */ /* 0x000e6c0008000800 */
[----:B------:R-:W2:Y:S01]  /*0030*/  LDC.64 R2, c[0x0][0x380] ;  /* 0x0000e000ff027b82 */ /* 0x000ea20000000a00 */
[----:B------:R-:W-:Y:S01]  /*0040*/  HFMA2 R9, -RZ, RZ, 0, 0 ;  /* 0x00000000ff097431 */ /* 0x000fe200000001ff */
[----:B------:R-:W3:Y:S01]  /*0050*/  LDCU.64 UR6, c[0x0][0x358] ;  /* 0x00006b00ff0677ac */ /* 0x000ee20008000a00 */
[----:B-1----:R-:W-:-:S02]  /*0060*/  IMAD.U32 R7, RZ, RZ, UR4 ;  /* 0x00000004ff077e24 */ /* 0x002fc4000f8e00ff */
[C---:B0-----:R-:W-:Y:S02]  /*0070*/  VIADD R0, R11.reuse, UR4 ;  /* 0x000000040b007c36 */ /* 0x041fe40008000000 */
[----:B--2---:R-:W-:-:S03]  /*0080*/  IMAD.WIDE.U32 R2, R11, 0x4, R2 ;  /* 0x000000040b027825 */ /* 0x004fc600078e0002 */
[----:B------:R-:W-:-:S13]  /*0090*/  ISETP.GT.U32.AND P0, PT, R0, 0x3ff, PT ;  /* 0x000003ff0000780c */ /* 0x000fda0003f04070 */
[C---:B------:R-:W-:Y:S02]  /*00a0*/  @!P0 IMAD.WIDE R4, R7.reuse, 0x4, R2 ;  /* 0x0000000407048825 */ /* 0x040fe400078e0202 */
[----:B---3--:R-:W2:Y:S04]  /*00b0*/  LDG.E R2, desc[UR6][R2.64] ;  /* 0x0000000602027981 */ /* 0x008ea8000c1e1900 */
[----:B------:R-:W2:Y:S01]  /*00c0*/  @!P0 LDG.E R9, desc[UR6][R4.64] ;  /* 0x0000000604098981 */ /* 0x000ea2000c1e1900 */
[----:B------:R-:W0:Y:S01]  /*00d0*/  S2UR UR5, SR_CgaCtaId ;  /* 0x00000000000579c3 */ /* 0x000e220000008800 */
[----:B------:R-:W-:Y:S01]  /*00e0*/  UMOV UR4, 0x400 ;  /* 0x0000040000047882 */ /* 0x000fe20000000000 */
[----:B------:R-:W-:Y:S02]  /*00f0*/  ISETP.GE.U32.AND P1, PT, R7, 0x2, PT ;  /* 0x000000020700780c */ /* 0x000fe40003f26070 */
[----:B------:R-:W-:Y:S01]  /*0100*/  ISETP.NE.AND P0, PT, R11, RZ, PT ;  /* 0x000000ff0b00720c */ /* 0x000fe20003f05270 */
[----:B0-----:R-:W-:-:S06]  /*0110*/  ULEA UR4, UR5, UR4, 0x18 ;  /* 0x0000000405047291 */ /* 0x001fcc000f8ec0ff */
[----:B------:R-:W-:Y:S01]  /*0120*/  LEA R0, R11, UR4, 0x2 ;  /* 0x000000040b007c11 */ /* 0x000fe2000f8e10ff */
[----:B--2---:R-:W-:-:S05]  /*0130*/  FADD R9, R2, R9 ;  /* 0x0000000902097221 */ /* 0x004fca0000000000 */
[----:B------:R0:W-:Y:S01]  /*0140*/  STS [R0], R9 ;  /* 0x0000000900007388 */ /* 0x0001e20000000800 */
[----:B------:R-:W-:Y:S05]  /*0150*/  @!P1 BRA `(.L_x_0) ;  /* 0x00000000002c9947 */ /* 0x000fea0003800000 */
.L_x_1:
[----:B------:R-:W-:Y:S01]  /*0160*/  BAR.SYNC.DEFER_BLOCKING 0x0 ;  /* 0x0000000000007b1d */ /* 0x000fe20000010000 */
[----:B------:R-:W-:-:S04]  /*0170*/  SHF.R.U32.HI R4, RZ, 0x1, R7 ;  /* 0x00000001ff047819 */ /* 0x000fc80000011607 */
[----:B------:R-:W-:-:S13]  /*0180*/  ISETP.GE.U32.AND P1, PT, R11, R4, PT ;  /* 0x000000040b00720c */ /* 0x000fda0003f26070 */
[----:B------:R-:W-:Y:S01]  /*0190*/  @!P1 IMAD R2, R4, 0x4, R0 ;  /* 0x0000000404029824 */ /* 0x000fe200078e0200 */
[----:B------:R-:W-:Y:S05]  /*01a0*/  @!P1 LDS R3, [R0] ;  /* 0x0000000000039984 */ /* 0x000fea0000000800 */
[----:B------:R-:W1:Y:S02]  /*01b0*/  @!P1 LDS R2, [R2] ;  /* 0x0000000002029984 */ /* 0x000e640000000800 */
[----:B-1----:R-:W-:-:S05]  /*01c0*/  @!P1 FADD R3, R2, R3 ;  /* 0x0000000302039221 */ /* 0x002fca0000000000 */
[----:B------:R1:W-:Y:S01]  /*01d0*/  @!P1 STS [R0], R3 ;  /* 0x0000000300009388 */ /* 0x0003e20000000800 */
[----:B------:R-:W-:Y:S02]  /*01e0*/  ISETP.GT.U32.AND P1, PT, R7, 0x3, PT ;  /* 0x000000030700780c */ /* 0x000fe40003f24070 */
[----:B------:R-:W-:-:S11]  /*01f0*/  MOV R7, R4 ;  /* 0x0000000400077202 */ /* 0x000fd60000000f00 */
[----:B-1----:R-:W-:Y:S05]  /*0200*/  @P1 BRA `(.L_x_1) ;  /* 0xfffffffc00d41947 */ /* 0x002fea000383ffff */
.L_x_0:
[----:B------:R-:W-:Y:S05]  /*0210*/  @P0 EXIT ;  /* 0x000000000000094d */ /* 0x000fea0003800000 */
[----:B------:R-:W1:Y:S01]  /*0220*/  S2UR UR5, SR_CgaCtaId ;  /* 0x00000000000579c3 */ /* 0x000e620000008800 */
[----:B------:R-:W-:-:S07]  /*0230*/  UMOV UR4, 0x400 ;  /* 0x0000040000047882 */ /* 0x000fce0000000000 */
[----:B------:R-:W2:Y:S01]  /*0240*/  LDC.64 R2, c[0x0][0x388] ;  /* 0x0000e200ff027b82 */ /* 0x000ea20000000a00 */
[----:B-1----:R-:W-:-:S09]  /*0250*/  ULEA UR4, UR5, UR4, 0x18 ;  /* 0x0000000405047291 */ /* 0x002fd2000f8ec0ff */
[----:B------:R-:W2:Y:S04]  /*0260*/  LDS R5, [UR4] ;  /* 0x00000004ff057984 */ /* 0x000ea80008000800 */
[----:B--2---:R-:W-:Y:S01]  /*0270*/  STG.E desc[UR6][R2.64], R5 ;  /* 0x0000000502007986 */ /* 0x004fe2000c101906 */
[----:B------:R-:W-:Y:S05]  /*0280*/  EXIT ;  /* 0x000000000000794d */ /* 0x000fea0003800000 */
.L_x_2:
[----:B------:R-:W-:-:S00]  /*0290*/  BRA `(.L_x_2) ;  /* 0xfffffffc00fc7947 */ /* 0x000fc0000383ffff */
[----:B------:R-:W-:-:S00]  /*02a0*/  NOP ;  /* 0x0000000000007918 */ /* 0x000fc00000000000 */
        /* <DEDUP_REMOVED lines=13> */
.L_x_3:


//--------------------- .nv.shared._Z18SumKernelReducedGMPfS_ --------------------------
	.section	.nv.shared._Z18SumKernelReducedGMPfS_,"aw",@nobits
	.sectionflags	@""
	.align	4
.nv.shared._Z18SumKernelReducedGMPfS_:
	.zero		3072


//--------------------- .nv.shared.reserved.0     --------------------------
	.section	.nv.shared.reserved.0,"aw",@nobits
	.weak		__nv_reservedSMEM_offset_0_alias
	.size		__nv_reservedSMEM_offset_0_alias, 0, 64
	.other		__nv_reservedSMEM_offset_0_alias,@"STO_CUDA_RESERVED_SHARED STV_DEFAULT"
__nv_reservedSMEM_offset_0_alias:
	.zero		0
	.zero		64


//--------------------- .nv.constant0._Z18SumKernelReducedGMPfS_ --------------------------
	.section	.nv.constant0._Z18SumKernelReducedGMPfS_,"a",@progbits
	.sectionflags	@""
	.align	4
.nv.constant0._Z18SumKernelReducedGMPfS_:
	.zero		912


//--------------------- SYMBOLS --------------------------

	.type		.nv.reservedSmem.offset0,@object
	.size		.nv.reservedSmem.offset0,0x4
	.type		.nv.reservedSmem.cap,@object
	.size		.nv.reservedSmem.cap,0x4
